//
// Generated by NVIDIA NVVM Compiler
//
// Compiler Build ID: CL-36424714
// Cuda compilation tools, release 13.0, V13.0.88
// Based on NVVM 20.0.0
//

.version 9.0
.target sm_100
.address_size 64

	// .globl	_Z18dot_product_kernelPKfS0_Pfi
.extern .shared .align 16 .b8 s[];

.visible .entry _Z18dot_product_kernelPKfS0_Pfi(
	.param .u64 .ptr .align 1 _Z18dot_product_kernelPKfS0_Pfi_param_0,
	.param .u64 .ptr .align 1 _Z18dot_product_kernelPKfS0_Pfi_param_1,
	.param .u64 .ptr .align 1 _Z18dot_product_kernelPKfS0_Pfi_param_2,
	.param .u32 _Z18dot_product_kernelPKfS0_Pfi_param_3
)
{
	.reg .pred 	%p<7>;
	.reg .b32 	%r<17>;
	.reg .b32 	%f<16>;
	.reg .b64 	%rd<15>;

	ld.param.u64 	%rd4, [_Z18dot_product_kernelPKfS0_Pfi_param_0];
	ld.param.u64 	%rd5, [_Z18dot_product_kernelPKfS0_Pfi_param_1];
	ld.param.u64 	%rd3, [_Z18dot_product_kernelPKfS0_Pfi_param_2];
	ld.param.u32 	%r9, [_Z18dot_product_kernelPKfS0_Pfi_param_3];
	cvta.to.global.u64 	%rd1, %rd5;
	cvta.to.global.u64 	%rd2, %rd4;
	mov.u32 	%r1, %tid.x;
	mov.u32 	%r2, %ctaid.x;
	mov.u32 	%r16, %ntid.x;
	mul.lo.s32 	%r10, %r16, %r2;
	shl.b32 	%r11, %r10, 1;
	add.s32 	%r4, %r11, %r1;
	setp.ge.s32 	%p1, %r4, %r9;
	mov.f32 	%f15, 0f00000000;
	@%p1 bra 	$L__BB0_2;
	mul.wide.s32 	%rd6, %r4, 4;
	add.s64 	%rd7, %rd2, %rd6;
	ld.global.nc.f32 	%f6, [%rd7];
	add.s64 	%rd8, %rd1, %rd6;
	ld.global.nc.f32 	%f7, [%rd8];
	fma.rn.f32 	%f15, %f6, %f7, 0f00000000;
$L__BB0_2:
	add.s32 	%r5, %r4, %r16;
	setp.ge.u32 	%p2, %r5, %r9;
	@%p2 bra 	$L__BB0_4;
	mul.wide.u32 	%rd9, %r5, 4;
	add.s64 	%rd10, %rd2, %rd9;
	ld.global.nc.f32 	%f8, [%rd10];
	add.s64 	%rd11, %rd1, %rd9;
	ld.global.nc.f32 	%f9, [%rd11];
	fma.rn.f32 	%f15, %f8, %f9, %f15;
$L__BB0_4:
	shl.b32 	%r12, %r1, 2;
	mov.u32 	%r13, s;
	add.s32 	%r6, %r13, %r12;
	st.shared.f32 	[%r6], %f15;
	bar.sync 	0;
	setp.lt.u32 	%p3, %r16, 2;
	@%p3 bra 	$L__BB0_8;
$L__BB0_5:
	shr.u32 	%r8, %r16, 1;
	setp.ge.u32 	%p4, %r1, %r8;
	@%p4 bra 	$L__BB0_7;
	shl.b32 	%r14, %r8, 2;
	add.s32 	%r15, %r6, %r14;
	ld.shared.f32 	%f10, [%r15];
	ld.shared.f32 	%f11, [%r6];
	add.f32 	%f12, %f10, %f11;
	st.shared.f32 	[%r6], %f12;
$L__BB0_7:
	bar.sync 	0;
	setp.gt.u32 	%p5, %r16, 3;
	mov.u32 	%r16, %r8;
	@%p5 bra 	$L__BB0_5;
$L__BB0_8:
	setp.ne.s32 	%p6, %r1, 0;
	@%p6 bra 	$L__BB0_10;
	ld.shared.f32 	%f13, [s];
	cvta.to.global.u64 	%rd12, %rd3;
	mul.wide.u32 	%rd13, %r2, 4;
	add.s64 	%rd14, %rd12, %rd13;
	st.global.f32 	[%rd14], %f13;
$L__BB0_10:
	ret;

}


// ===== COMPILED SASS (sm_100) =====

	.target	sm_100

	.elftype	@"ET_EXEC"


//--------------------- .note.nv.tkinfo           --------------------------
	.section	.note.nv.tkinfo,"",@"SHT_NOTE"
	.sectionflags	@"SHF_NOTE_NV_TKINFO"
	.tkinfo
        /*0018*/ 	.word	0x00000002
        /*0030*/ 	.string	""
        /*0030*/ 	.string	"ptxas"
        /*0030*/ 	.string	"Cuda compilation tools, release 13.0, V13.0.88"
        /*0030*/ 	.string	"Build cuda_13.0.r13.0/compiler.36424714_0"
        /*0030*/ 	.string	"-arch sm_100 -m 64 "



//--------------------- .note.nv.cuinfo           --------------------------
	.section	.note.nv.cuinfo,"",@"SHT_NOTE"
	.sectionflags	@"SHF_NOTE_NV_CUINFO"
        /*0018*/ 	.short	0x0002
        /*001a*/ 	.short	0x0064
        /*001c*/ 	.short	0x0082
	.zero		2


//--------------------- .nv.info                  --------------------------
	.section	.nv.info,"",@"SHT_CUDA_INFO"
	.align	4


	//----- nvinfo : EIATTR_REGCOUNT
	.align		4
        /*0000*/ 	.byte	0x04, 0x2f
        /*0002*/ 	.short	(.L_1 - .L_0)
	.align		4
.L_0:
        /*0004*/ 	.word	index@(_Z18dot_product_kernelPKfS0_Pfi)
        /*0008*/ 	.word	0x00000012


	//----- nvinfo : EIATTR_FRAME_SIZE
	.align		4
.L_1:
        /*000c*/ 	.byte	0x04, 0x11
        /*000e*/ 	.short	(.L_3 - .L_2)
	.align		4
.L_2:
        /*0010*/ 	.word	index@(_Z18dot_product_kernelPKfS0_Pfi)
        /*0014*/ 	.word	0x00000000


	//----- nvinfo : EIATTR_MIN_STACK_SIZE
	.align		4
.L_3:
        /*0018*/ 	.byte	0x04, 0x12
        /*001a*/ 	.short	(.L_5 - .L_4)
	.align		4
.L_4:
        /*001c*/ 	.word	index@(_Z18dot_product_kernelPKfS0_Pfi)
        /*0020*/ 	.word	0x00000000
.L_5:


//--------------------- .nv.compat                --------------------------
	.section	.nv.compat,"",@"SHT_CUDA_COMPAT_INFO"
	.align	4
        /*0000*/ 	.byte	0x02, 0x09, 0x00, 0x00, 0x02, 0x02, 0x01, 0x00, 0x02, 0x05, 0x05, 0x00, 0x03, 0x07, 0x01, 0x01
        /*0010*/ 	.byte	0x02, 0x03, 0x00, 0x00, 0x02, 0x06, 0x01, 0x00, 0x04, 0x0b, 0x08, 0x00, 0x09, 0x00, 0x00, 0x00
        /*0020*/ 	.byte	0x00, 0x00, 0x00, 0x00


//--------------------- .nv.info._Z18dot_product_kernelPKfS0_Pfi --------------------------
	.section	.nv.info._Z18dot_product_kernelPKfS0_Pfi,"",@"SHT_CUDA_INFO"
	.sectionflags	@""
	.align	4


	//----- nvinfo : EIATTR_CUDA_API_VERSION
	.align		4
        /*0000*/ 	.byte	0x04, 0x37
        /*0002*/ 	.short	(.L_7 - .L_6)
.L_6:
        /*0004*/ 	.word	0x00000082


	//----- nvinfo : EIATTR_KPARAM_INFO
	.align		4
.L_7:
        /*0008*/ 	.byte	0x04, 0x17
        /*000a*/ 	.short	(.L_9 - .L_8)
.L_8:
        /*000c*/ 	.word	0x00000000
        /*0010*/ 	.short	0x0003
        /*0012*/ 	.short	0x0018
        /*0014*/ 	.byte	0x00, 0xf0, 0x11, 0x00


	//----- nvinfo : EIATTR_KPARAM_INFO
	.align		4
.L_9:
        /*0018*/ 	.byte	0x04, 0x17
        /*001a*/ 	.short	(.L_11 - .L_10)
.L_10:
        /*001c*/ 	.word	0x00000000
        /*0020*/ 	.short	0x0002
        /*0022*/ 	.short	0x0010
        /*0024*/ 	.byte	0x00, 0xf5, 0x21, 0x00


	//----- nvinfo : EIATTR_KPARAM_INFO
	.align		4
.L_11:
        /*0028*/ 	.byte	0x04, 0x17
        /*002a*/ 	.short	(.L_13 - .L_12)
.L_12:
        /*002c*/ 	.word	0x00000000
        /*0030*/ 	.short	0x0001
        /*0032*/ 	.short	0x0008
        /*0034*/ 	.byte	0x00, 0xf5, 0x21, 0x00


	//----- nvinfo : EIATTR_KPARAM_INFO
	.align		4
.L_13:
        /*0038*/ 	.byte	0x04, 0x17
        /*003a*/ 	.short	(.L_15 - .L_14)
.L_14:
        /*003c*/ 	.word	0x00000000
        /*0040*/ 	.short	0x0000
        /*0042*/ 	.short	0x0000
        /*0044*/ 	.byte	0x00, 0xf5, 0x21, 0x00


	//----- nvinfo : EIATTR_SPARSE_MMA_MASK
	.align		4
.L_15:
        /*0048*/ 	.byte	0x03, 0x50
        /*004a*/ 	.short	0x0000


	//----- nvinfo : EIATTR_MAXREG_COUNT
	.align		4
        /*004c*/ 	.byte	0x03, 0x1b
        /*004e*/ 	.short	0x00ff


	//----- nvinfo : EIATTR_NUM_BARRIERS
	.align		4
        /*0050*/ 	.byte	0x02, 0x4c
        /*0052*/ 	.byte	0x01
	.zero		1


	//----- nvinfo : EIATTR_MERCURY_ISA_VERSION
	.align		4
        /*0054*/ 	.byte	0x03, 0x5f
        /*0056*/ 	.short	0x0101


	//----- nvinfo : EIATTR_VRC_CTA_INIT_COUNT
	.align		4
        /*0058*/ 	.byte	0x02, 0x4a
	.zero		1
	.zero		1


	//----- nvinfo : EIATTR_EXIT_INSTR_OFFSETS
	.align		4
        /*005c*/ 	.byte	0x04, 0x1c
        /*005e*/ 	.short	(.L_17 - .L_16)


	//   ....[0]....
.L_16:
        /*0060*/ 	.word	0x000002f0


	//   ....[1]....
        /*0064*/ 	.word	0x00000370


	//----- nvinfo : EIATTR_CBANK_PARAM_SIZE
	.align		4
.L_17:
        /*0068*/ 	.byte	0x03, 0x19
        /*006a*/ 	.short	0x001c


	//----- nvinfo : EIATTR_PARAM_CBANK
	.align		4
        /*006c*/ 	.byte	0x04, 0x0a
        /*006e*/ 	.short	(.L_19 - .L_18)
	.align		4
.L_18:
        /*0070*/ 	.word	index@(.nv.constant0._Z18dot_product_kernelPKfS0_Pfi)
        /*0074*/ 	.short	0x0380
        /*0076*/ 	.short	0x001c


	//----- nvinfo : EIATTR_SW_WAR
	.align		4
.L_19:
        /*0078*/ 	.byte	0x04, 0x36
        /*007a*/ 	.short	(.L_21 - .L_20)
.L_20:
        /*007c*/ 	.word	0x00000008
.L_21:


//--------------------- .nv.callgraph             --------------------------
	.section	.nv.callgraph,"",@"SHT_CUDA_CALLGRAPH"
	.align	4
	.sectionentsize	8
	.align		4
        /*0000*/ 	.word	0x00000000
	.align		4
        /*0004*/ 	.word	0xffffffff
	.align		4
        /*0008*/ 	.word	0x00000000
	.align		4
        /*000c*/ 	.word	0xfffffffe
	.align		4
        /*0010*/ 	.word	0x00000000
	.align		4
        /*0014*/ 	.word	0xfffffffd
	.align		4
        /*0018*/ 	.word	0x00000000
	.align		4
        /*001c*/ 	.word	0xfffffffc


//--------------------- .text._Z18dot_product_kernelPKfS0_Pfi --------------------------
	.section	.text._Z18dot_product_kernelPKfS0_Pfi,"ax",@progbits
	.align	128
        .global         _Z18dot_product_kernelPKfS0_Pfi
        .type           _Z18dot_product_kernelPKfS0_Pfi,@function
        .size           _Z18dot_product_kernelPKfS0_Pfi,(.L_x_3 - _Z18dot_product_kernelPKfS0_Pfi)
        .other          _Z18dot_product_kernelPKfS0_Pfi,@"STO_CUDA_ENTRY STV_DEFAULT"
_Z18dot_product_kernelPKfS0_Pfi:
.text._Z18dot_product_kernelPKfS0_Pfi:
[----:B------:R-:W-:Y:S01]  /*0000*/  LDC R1, c[0x0][0x37c] ;  /* 0x0000df00ff017b82 */ /* 0x000fe20000000800 */
[----:B------:R-:W0:Y:S01]  /*0010*/  S2R R2, SR_CTAID.X ;  /* 0x0000000000027919 */ /* 0x000e220000002500 */
[----:B------:R-:W1:Y:S06]  /*0020*/  LDCU UR4, c[0x0][0x360] ;  /* 0x00006c00ff0477ac */ /* 0x000e6c0008000800 */
[----:B------:R-:W2:Y:S01]  /*0030*/  LDC.64 R8, c[0x0][0x388] ;  /* 0x0000e200ff087b82 */ /* 0x000ea20000000a00 */
[----:B------:R-:W3:Y:S01]  /*0040*/  S2R R3, SR_TID.X ;  /* 0x0000000000037919 */ /* 0x000ee20000002100 */
[----:B------:R-:W4:Y:S01]  /*0050*/  LDCU UR5, c[0x0][0x398] ;  /* 0x00007300ff0577ac */ /* 0x000f220008000800 */
[----:B------:R-:W5:Y:S05]  /*0060*/  LDCU.64 UR6, c[0x0][0x358] ;  /* 0x00006b00ff0677ac */ /* 0x000f6a0008000a00 */
[----:B------:R-:W5:Y:S08]  /*0070*/  LDC.64 R6, c[0x0][0x380] ;  /* 0x0000e000ff067b82 */ /* 0x000f700000000a00 */
[----:B------:R-:W5:Y:S01]  /*0080*/  LDC.64 R10, c[0x0][0x380] ;  /* 0x0000e000ff0a7b82 */ /* 0x000f620000000a00 */
[----:B-1----:R-:W-:-:S07]  /*0090*/  MOV R4, UR4 ;  /* 0x0000000400047c02 */ /* 0x002fce0008000f00 */
[----:B------:R-:W1:Y:S01]  /*00a0*/  LDC.64 R12, c[0x0][0x388] ;  /* 0x0000e200ff0c7b82 */ /* 0x000e620000000a00 */
[----:B0-----:R-:W-:-:S05]  /*00b0*/  IMAD R0, R2, UR4, RZ ;  /* 0x0000000402007c24 */ /* 0x001fca000f8e02ff */
[----:B---3--:R-:W-:-:S04]  /*00c0*/  LEA R5, R0, R3, 0x1 ;  /* 0x0000000300057211 */ /* 0x008fc800078e08ff */
[C---:B----4-:R-:W-:Y:S02]  /*00d0*/  ISETP.GE.AND P0, PT, R5.reuse, UR5, PT ;  /* 0x0000000505007c0c */ /* 0x050fe4000bf06270 */
[----:B------:R-:W-:-:S04]  /*00e0*/  IADD3 R15, PT, PT, R5, R4, RZ ;  /* 0x00000004050f7210 */ /* 0x000fc80007ffe0ff */
[----:B------:R-:W-:-:S07]  /*00f0*/  ISETP.GE.U32.AND P1, PT, R15, UR5, PT ;  /* 0x000000050f007c0c */ /* 0x000fce000bf26070 */
[----:B--2---:R-:W-:-:S04]  /*0100*/  @!P0 IMAD.WIDE R8, R5, 0x4, R8 ;  /* 0x0000000405088825 */ /* 0x004fc800078e0208 */
[----:B-----5:R-:W-:Y:S02]  /*0110*/  @!P0 IMAD.WIDE R6, R5, 0x4, R6 ;  /* 0x0000000405068825 */ /* 0x020fe400078e0206 */
[----:B------:R-:W2:Y:S02]  /*0120*/  @!P0 LDG.E.CONSTANT R9, desc[UR6][R8.64] ;  /* 0x0000000608098981 */ /* 0x000ea4000c1e9900 */
[C---:B------:R-:W-:Y:S02]  /*0130*/  @!P1 IMAD.WIDE.U32 R10, R15.reuse, 0x4, R10 ;  /* 0x000000040f0a9825 */ /* 0x040fe400078e000a */
[----:B------:R-:W2:Y:S02]  /*0140*/  @!P0 LDG.E.CONSTANT R0, desc[UR6][R6.64] ;  /* 0x0000000606008981 */ /* 0x000ea4000c1e9900 */
[----:B-1----:R-:W-:Y:S02]  /*0150*/  @!P1 IMAD.WIDE.U32 R12, R15, 0x4, R12 ;  /* 0x000000040f0c9825 */ /* 0x002fe400078e000c */
[----:B------:R-:W3:Y:S04]  /*0160*/  @!P1 LDG.E.CONSTANT R10, desc[UR6][R10.64] ;  /* 0x000000060a0a9981 */ /* 0x000ee8000c1e9900 */
[----:B------:R-:W3:Y:S01]  /*0170*/  @!P1 LDG.E.CONSTANT R12, desc[UR6][R12.64] ;  /* 0x000000060c0c9981 */ /* 0x000ee2000c1e9900 */
[----:B------:R-:W0:Y:S01]  /*0180*/  S2UR UR5, SR_CgaCtaId ;  /* 0x00000000000579c3 */ /* 0x000e220000008800 */
[----:B------:R-:W-:Y:S01]  /*0190*/  IMAD.MOV.U32 R5, RZ, RZ, RZ ;  /* 0x000000ffff057224 */ /* 0x000fe200078e00ff */
[----:B------:R-:W-:-:S02]  /*01a0*/  UMOV UR4, 0x400 ;  /* 0x0000040000047882 */ /* 0x000fc40000000000 */
[----:B0-----:R-:W-:Y:S01]  /*01b0*/  ULEA UR4, UR5, UR4, 0x18 ;  /* 0x0000000405047291 */ /* 0x001fe2000f8ec0ff */
[----:B--2---:R-:W-:Y:S01]  /*01c0*/  @!P0 FFMA R5, R0, R9, RZ ;  /* 0x0000000900058223 */ /* 0x004fe200000000ff */
[----:B------:R-:W-:-:S04]  /*01d0*/  ISETP.GE.U32.AND P0, PT, R4, 0x2, PT ;  /* 0x000000020400780c */ /* 0x000fc80003f06070 */
[C---:B------:R-:W-:Y:S01]  /*01e0*/  LEA R0, R3.reuse, UR4, 0x2 ;  /* 0x0000000403007c11 */ /* 0x040fe2000f8e10ff */
[----:B---3--:R-:W-:Y:S01]  /*01f0*/  @!P1 FFMA R5, R10, R12, R5 ;  /* 0x0000000c0a059223 */ /* 0x008fe20000000005 */
[----:B------:R-:W-:-:S04]  /*0200*/  ISETP.NE.AND P1, PT, R3, RZ, PT ;  /* 0x000000ff0300720c */ /* 0x000fc80003f25270 */
[----:B------:R0:W-:Y:S01]  /*0210*/  STS [R0], R5 ;  /* 0x0000000500007388 */ /* 0x0001e20000000800 */
[----:B------:R-:W-:Y:S06]  /*0220*/  BAR.SYNC.DEFER_BLOCKING 0x0 ;  /* 0x0000000000007b1d */ /* 0x000fec0000010000 */
[----:B------:R-:W-:Y:S05]  /*0230*/  @!P0 BRA `(.L_x_0) ;  /* 0x00000000002c8947 */ /* 0x000fea0003800000 */
.L_x_1:
[----:B------:R-:W-:-:S04]  /*0240*/  SHF.R.U32.HI R8, RZ, 0x1, R4 ;  /* 0x00000001ff087819 */ /* 0x000fc80000011604 */
[----:B------:R-:W-:-:S13]  /*0250*/  ISETP.GE.U32.AND P0, PT, R3, R8, PT ;  /* 0x000000080300720c */ /* 0x000fda0003f06070 */
[----:B0-----:R-:W-:Y:S01]  /*0260*/  @!P0 LEA R5, R8, R0, 0x2 ;  /* 0x0000000008058211 */ /* 0x001fe200078e10ff */
[----:B------:R-:W-:Y:S05]  /*0270*/  @!P0 LDS R6, [R0] ;  /* 0x0000000000068984 */ /* 0x000fea0000000800 */
[----:B------:R-:W0:Y:S02]  /*0280*/  @!P0 LDS R5, [R5] ;  /* 0x0000000005058984 */ /* 0x000e240000000800 */
[----:B0-----:R-:W-:-:S05]  /*0290*/  @!P0 FADD R7, R5, R6 ;  /* 0x0000000605078221 */ /* 0x001fca0000000000 */
[----:B------:R1:W-:Y:S01]  /*02a0*/  @!P0 STS [R0], R7 ;  /* 0x0000000700008388 */ /* 0x0003e20000000800 */
[----:B------:R-:W-:Y:S01]  /*02b0*/  BAR.SYNC.DEFER_BLOCKING 0x0 ;  /* 0x0000000000007b1d */ /* 0x000fe20000010000 */
[----:B------:R-:W-:Y:S01]  /*02c0*/  ISETP.GT.U32.AND P0, PT, R4, 0x3, PT ;  /* 0x000000030400780c */ /* 0x000fe20003f04070 */
[----:B------:R-:W-:-:S12]  /*02d0*/  IMAD.MOV.U32 R4, RZ, RZ, R8 ;  /* 0x000000ffff047224 */ /* 0x000fd800078e0008 */
[----:B-1----:R-:W-:Y:S05]  /*02e0*/  @P0 BRA `(.L_x_1) ;  /* 0xfffffffc00d40947 */ /* 0x002fea000383ffff */
.L_x_0:
[----:B------:R-:W-:Y:S05]  /*02f0*/  @P1 EXIT ;  /* 0x000000000000194d */ /* 0x000fea0003800000 */
[----:B------:R-:W1:Y:S01]  /*0300*/  S2UR UR5, SR_CgaCtaId ;  /* 0x00000000000579c3 */ /* 0x000e620000008800 */
[----:B------:R-:W-:-:S07]  /*0310*/  UMOV UR4, 0x400 ;  /* 0x0000040000047882 */ /* 0x000fce0000000000 */
[----:B0-----:R-:W0:Y:S01]  /*0320*/  LDC.64 R4, c[0x0][0x390] ;  /* 0x0000e400ff047b82 */ /* 0x001e220000000a00 */
[----:B-1----:R-:W-:Y:S01]  /*0330*/  ULEA UR4, UR5, UR4, 0x18 ;  /* 0x0000000405047291 */ /* 0x002fe2000f8ec0ff */
[----:B0-----:R-:W-:-:S08]  /*0340*/  IMAD.WIDE.U32 R2, R2, 0x4, R4 ;  /* 0x0000000402027825 */ /* 0x001fd000078e0004 */
[----:B------:R-:W0:Y:S04]  /*0350*/  LDS R7, [UR4] ;  /* 0x00000004ff077984 */ /* 0x000e280008000800 */
[----:B0-----:R-:W-:Y:S01]  /*0360*/  STG.E desc[UR6][R2.64], R7 ;  /* 0x0000000702007986 */ /* 0x001fe2000c101906 */
[----:B------:R-:W-:Y:S05]  /*0370*/  EXIT ;  /* 0x000000000000794d */ /* 0x000fea0003800000 */
.L_x_2:
[----:B------:R-:W-:-:S00]  /*0380*/  BRA `(.L_x_2) ;  /* 0xfffffffc00fc7947 */ /* 0x000fc0000383ffff */
[----:B------:R-:W-:-:S00]  /*0390*/  NOP ;  /* 0x0000000000007918 */ /* 0x000fc00000000000 */
        /* <DEDUP_REMOVED lines=14> */
.L_x_3:


//--------------------- .nv.shared._Z18dot_product_kernelPKfS0_Pfi --------------------------
	.section	.nv.shared._Z18dot_product_kernelPKfS0_Pfi,"aw",@nobits
	.sectionflags	@""
	.align	16
	.zero		1024


//--------------------- .nv.shared.reserved.0     --------------------------
	.section	.nv.shared.reserved.0,"aw",@nobits
	.weak		__nv_reservedSMEM_offset_0_alias
	.size		__nv_reservedSMEM_offset_0_alias, 0, 64
	.other		__nv_reservedSMEM_offset_0_alias,@"STO_CUDA_RESERVED_SHARED STV_DEFAULT"
__nv_reservedSMEM_offset_0_alias:
	.zero		0
	.zero		64


//--------------------- .nv.constant0._Z18dot_product_kernelPKfS0_Pfi --------------------------
	.section	.nv.constant0._Z18dot_product_kernelPKfS0_Pfi,"a",@progbits
	.sectionflags	@""
	.align	4
.nv.constant0._Z18dot_product_kernelPKfS0_Pfi:
	.zero		924


//--------------------- SYMBOLS --------------------------

	.type		.nv.reservedSmem.offset0,@object
	.size		.nv.reservedSmem.offset0,0x4
	.type		.nv.reservedSmem.cap,@object
	.size		.nv.reservedSmem.cap,0x4
